	.headerflags	@"EF_CUDA_TEXMODE_UNIFIED EF_CUDA_64BIT_ADDRESS EF_CUDA_ACCELERATORS EF_CUDA_SM90 EF_CUDA_VIRTUAL_SM(EF_CUDA_SM90)"
	.elftype	@"ET_EXEC"


//--------------------- .nv.info                  --------------------------
	.section	.nv.info,"",@"SHT_CUDA_INFO"
	.align	4


	//----- nvinfo : EIATTR_REGCOUNT
	.align		4
        /*0000*/ 	.byte	0x04, 0x2f
        /*0002*/ 	.short	(.L_3 - .L_2)
	.align		4
.L_2:
        /*0004*/ 	.word	index@(triton_poi_fused__native_batch_norm_legit_no_training_add_relu_27)
        /*0008*/ 	.word	0x0000001a


	//----- nvinfo : EIATTR_MIN_STACK_SIZE
	.align		4
.L_3:
        /*000c*/ 	.byte	0x04, 0x12
        /*000e*/ 	.short	(.L_5 - .L_4)
	.align		4
.L_4:
        /*0010*/ 	.word	index@(triton_poi_fused__native_batch_norm_legit_no_training_add_relu_27)
        /*0014*/ 	.word	0x00000000


	//----- nvinfo : EIATTR_FRAME_SIZE
	.align		4
.L_5:
        /*0018*/ 	.byte	0x04, 0x11
        /*001a*/ 	.short	(.L_7 - .L_6)
	.align		4
.L_6:
        /*001c*/ 	.word	index@(triton_poi_fused__native_batch_norm_legit_no_training_add_relu_27)
        /*0020*/ 	.word	0x00000000


	//----- nvinfo : EIATTR_MIN_STACK_SIZE
	.align		4
.L_7:
        /*0024*/ 	.byte	0x04, 0x12
        /*0026*/ 	.short	(.L_9 - .L_8)
	.align		4
.L_8:
        /*0028*/ 	.word	index@(triton_poi_fused__native_batch_norm_legit_no_training_add_relu_27)
        /*002c*/ 	.word	0x00000000
.L_9:


//--------------------- .nv.info.triton_poi_fused__native_batch_norm_legit_no_training_add_relu_27 --------------------------
	.section	.nv.info.triton_poi_fused__native_batch_norm_legit_no_training_add_relu_27,"",@"SHT_CUDA_INFO"
	.sectionflags	@""
	.align	4


	//----- nvinfo : EIATTR_CUDA_API_VERSION
	.align		4
        /*0000*/ 	.byte	0x04, 0x37
        /*0002*/ 	.short	(.L_11 - .L_10)
.L_10:
        /*0004*/ 	.word	0x0000007c


	//----- nvinfo : EIATTR_KPARAM_INFO
	.align		4
.L_11:
        /*0008*/ 	.byte	0x04, 0x17
        /*000a*/ 	.short	(.L_13 - .L_12)
.L_12:
        /*000c*/ 	.word	0x00000000
        /*0010*/ 	.short	0x000b
        /*0012*/ 	.short	0x0058
        /*0014*/ 	.byte	0x00, 0xf0, 0x11, 0x00


	//----- nvinfo : EIATTR_KPARAM_INFO
	.align		4
.L_13:
        /*0018*/ 	.byte	0x04, 0x17
        /*001a*/ 	.short	(.L_15 - .L_14)
.L_14:
        /*001c*/ 	.word	0x00000000
        /*0020*/ 	.short	0x000a
        /*0022*/ 	.short	0x0050
        /*0024*/ 	.byte	0x00, 0xf4, 0x21, 0x00


	//----- nvinfo : EIATTR_KPARAM_INFO
	.align		4
.L_15:
        /*0028*/ 	.byte	0x04, 0x17
        /*002a*/ 	.short	(.L_17 - .L_16)
.L_16:
        /*002c*/ 	.word	0x00000000
        /*0030*/ 	.short	0x0009
        /*0032*/ 	.short	0x0048
        /*0034*/ 	.byte	0x00, 0xf4, 0x21, 0x00


	//----- nvinfo : EIATTR_KPARAM_INFO
	.align		4
.L_17:
        /*0038*/ 	.byte	0x04, 0x17
        /*003a*/ 	.short	(.L_19 - .L_18)
.L_18:
        /*003c*/ 	.word	0x00000000
        /*0040*/ 	.short	0x0008
        /*0042*/ 	.short	0x0040
        /*0044*/ 	.byte	0x00, 0xf4, 0x21, 0x00


	//----- nvinfo : EIATTR_KPARAM_INFO
	.align		4
.L_19:
        /*0048*/ 	.byte	0x04, 0x17
        /*004a*/ 	.short	(.L_21 - .L_20)
.L_20:
        /*004c*/ 	.word	0x00000000
        /*0050*/ 	.short	0x0007
        /*0052*/ 	.short	0x0038
        /*0054*/ 	.byte	0x00, 0xf4, 0x21, 0x00


	//----- nvinfo : EIATTR_KPARAM_INFO
	.align		4
.L_21:
        /*0058*/ 	.byte	0x04, 0x17
        /*005a*/ 	.short	(.L_23 - .L_22)
.L_22:
        /*005c*/ 	.word	0x00000000
        /*0060*/ 	.short	0x0006
        /*0062*/ 	.short	0x0030
        /*0064*/ 	.byte	0x00, 0xf4, 0x21, 0x00


	//----- nvinfo : EIATTR_KPARAM_INFO
	.align		4
.L_23:
        /*0068*/ 	.byte	0x04, 0x17
        /*006a*/ 	.short	(.L_25 - .L_24)
.L_24:
        /*006c*/ 	.word	0x00000000
        /*0070*/ 	.short	0x0005
        /*0072*/ 	.short	0x0028
        /*0074*/ 	.byte	0x00, 0xf4, 0x21, 0x00


	//----- nvinfo : EIATTR_KPARAM_INFO
	.align		4
.L_25:
        /*0078*/ 	.byte	0x04, 0x17
        /*007a*/ 	.short	(.L_27 - .L_26)
.L_26:
        /*007c*/ 	.word	0x00000000
        /*0080*/ 	.short	0x0004
        /*0082*/ 	.short	0x0020
        /*0084*/ 	.byte	0x00, 0xf4, 0x21, 0x00


	//----- nvinfo : EIATTR_KPARAM_INFO
	.align		4
.L_27:
        /*0088*/ 	.byte	0x04, 0x17
        /*008a*/ 	.short	(.L_29 - .L_28)
.L_28:
        /*008c*/ 	.word	0x00000000
        /*0090*/ 	.short	0x0003
        /*0092*/ 	.short	0x0018
        /*0094*/ 	.byte	0x00, 0xf4, 0x21, 0x00


	//----- nvinfo : EIATTR_KPARAM_INFO
	.align		4
.L_29:
        /*0098*/ 	.byte	0x04, 0x17
        /*009a*/ 	.short	(.L_31 - .L_30)
.L_30:
        /*009c*/ 	.word	0x00000000
        /*00a0*/ 	.short	0x0002
        /*00a2*/ 	.short	0x0010
        /*00a4*/ 	.byte	0x00, 0xf4, 0x21, 0x00


	//----- nvinfo : EIATTR_KPARAM_INFO
	.align		4
.L_31:
        /*00a8*/ 	.byte	0x04, 0x17
        /*00aa*/ 	.short	(.L_33 - .L_32)
.L_32:
        /*00ac*/ 	.word	0x00000000
        /*00b0*/ 	.short	0x0001
        /*00b2*/ 	.short	0x0008
        /*00b4*/ 	.byte	0x00, 0xf4, 0x21, 0x00


	//----- nvinfo : EIATTR_KPARAM_INFO
	.align		4
.L_33:
        /*00b8*/ 	.byte	0x04, 0x17
        /*00ba*/ 	.short	(.L_35 - .L_34)
.L_34:
        /*00bc*/ 	.word	0x00000000
        /*00c0*/ 	.short	0x0000
        /*00c2*/ 	.short	0x0000
        /*00c4*/ 	.byte	0x00, 0xf4, 0x21, 0x00


	//----- nvinfo : EIATTR_SPARSE_MMA_MASK
	.align		4
.L_35:
        /*00c8*/ 	.byte	0x03, 0x50
        /*00ca*/ 	.short	0x0000


	//----- nvinfo : EIATTR_MAXREG_COUNT
	.align		4
        /*00cc*/ 	.byte	0x03, 0x1b
        /*00ce*/ 	.short	0x00ff


	//----- nvinfo : EIATTR_EXIT_INSTR_OFFSETS
	.align		4
        /*00d0*/ 	.byte	0x04, 0x1c
        /*00d2*/ 	.short	(.L_37 - .L_36)


	//   ....[0]....
.L_36:
        /*00d4*/ 	.word	0x000004f0


	//----- nvinfo : EIATTR_REQNTID
	.align		4
.L_37:
        /*00d8*/ 	.byte	0x04, 0x10
        /*00da*/ 	.short	(.L_39 - .L_38)
.L_38:
        /*00dc*/ 	.word	0x00000080
        /*00e0*/ 	.word	0x00000001
        /*00e4*/ 	.word	0x00000001


	//----- nvinfo : EIATTR_CBANK_PARAM_SIZE
	.align		4
.L_39:
        /*00e8*/ 	.byte	0x03, 0x19
        /*00ea*/ 	.short	0x005c


	//----- nvinfo : EIATTR_PARAM_CBANK
	.align		4
        /*00ec*/ 	.byte	0x04, 0x0a
        /*00ee*/ 	.short	(.L_41 - .L_40)
	.align		4
.L_40:
        /*00f0*/ 	.word	index@(.nv.constant0.triton_poi_fused__native_batch_norm_legit_no_training_add_relu_27)
        /*00f4*/ 	.short	0x0210
        /*00f6*/ 	.short	0x005c


	//----- nvinfo : EIATTR_SW_WAR
	.align		4
.L_41:
        /*00f8*/ 	.byte	0x04, 0x36
        /*00fa*/ 	.short	(.L_43 - .L_42)
.L_42:
        /*00fc*/ 	.word	0x00000008
.L_43:


//--------------------- .nv.callgraph             --------------------------
	.section	.nv.callgraph,"",@"SHT_CUDA_CALLGRAPH"
	.align	4
	.sectionentsize	8
	.align		4
        /*0000*/ 	.word	0x00000000
	.align		4
        /*0004*/ 	.word	0xffffffff
	.align		4
        /*0008*/ 	.word	0x00000000
	.align		4
        /*000c*/ 	.word	0xfffffffe
	.align		4
        /*0010*/ 	.word	0x00000000
	.align		4
        /*0014*/ 	.word	0xfffffffd
	.align		4
        /*0018*/ 	.word	0x00000000
	.align		4
        /*001c*/ 	.word	0xfffffffc


//--------------------- .nv.constant4             --------------------------
	.section	.nv.constant4,"a",@progbits
	.align	8
	.align		8
.nv.constant4:
        /*0000*/ 	.dword	_$_str
	.align		8
        /*0008*/ 	.dword	_$_str_$_2


//--------------------- .text.triton_poi_fused__native_batch_norm_legit_no_training_add_relu_27 --------------------------
	.section	.text.triton_poi_fused__native_batch_norm_legit_no_training_add_relu_27,"ax",@progbits
	.align	128
        .global         triton_poi_fused__native_batch_norm_legit_no_training_add_relu_27
        .type           triton_poi_fused__native_batch_norm_legit_no_training_add_relu_27,@function
        .size           triton_poi_fused__native_batch_norm_legit_no_training_add_relu_27,(.L_x_1 - triton_poi_fused__native_batch_norm_legit_no_training_add_relu_27)
        .other          triton_poi_fused__native_batch_norm_legit_no_training_add_relu_27,@"STO_CUDA_ENTRY STV_DEFAULT"
triton_poi_fused__native_batch_norm_legit_no_training_add_relu_27:
.text.triton_poi_fused__native_batch_norm_legit_no_training_add_relu_27:
[----:B------:R-:W-:Y:S01]  /*0000*/  LDC R1, c[0x0][0x28] ;  /* 0x00000a00ff017b82 */ /* 0x000fe20000000800 */
[----:B------:R-:W1:Y:S07]  /*0010*/  S2R R0, SR_TID.X ;  /* 0x0000000000007919 */ /* 0x000e6e0000002100 */
[----:B------:R-:W2:Y:S01]  /*0020*/  LDC.64 R14, c[0x0][0x250] ;  /* 0x00009400ff0e7b82 */ /* 0x000ea20000000a00 */
[----:B------:R-:W-:Y:S01]  /*0030*/  ULDC.64 UR4, c[0x0][0x208] ;  /* 0x0000820000047ab9 */ /* 0x000fe20000000a00 */
[----:B------:R-:W3:Y:S06]  /*0040*/  S2R R3, SR_CTAID.X ;  /* 0x0000000000037919 */ /* 0x000eec0000002500 */
[----:B------:R-:W4:Y:S08]  /*0050*/  LDC.64 R18, c[0x0][0x228] ;  /* 0x00008a00ff127b82 */ /* 0x000f300000000a00 */
[----:B------:R-:W5:Y:S08]  /*0060*/  LDC.64 R20, c[0x0][0x240] ;  /* 0x00009000ff147b82 */ /* 0x000f700000000a00 */
[----:B------:R-:W4:Y:S01]  /*0070*/  LDC.64 R22, c[0x0][0x248] ;  /* 0x00009200ff167b82 */ /* 0x000f220000000a00 */
[----:B-1----:R-:W-:-:S07]  /*0080*/  LOP3.LUT R0, R0, 0x7f, RZ, 0xc0, !PT ;  /* 0x0000007f00007812 */ /* 0x002fce00078ec0ff */
[----:B------:R-:W1:Y:S01]  /*0090*/  LDC.64 R10, c[0x0][0x258] ;  /* 0x00009600ff0a7b82 */ /* 0x000e620000000a00 */
[----:B---3--:R-:W-:Y:S02]  /*00a0*/  SHF.R.S32.HI R2, RZ, 0x18, R3 ;  /* 0x00000018ff027819 */ /* 0x008fe40000011403 */
[----:B------:R-:W-:Y:S02]  /*00b0*/  LEA R0, R3, R0, 0x7 ;  /* 0x0000000003007211 */ /* 0x000fe400078e38ff */
[----:B------:R-:W-:-:S03]  /*00c0*/  SGXT R3, R2, 0x1 ;  /* 0x000000010203781a */ /* 0x000fc60000000200 */
[----:B------:R-:W3:Y:S01]  /*00d0*/  LDC.64 R12, c[0x0][0x260] ;  /* 0x00009800ff0c7b82 */ /* 0x000ee20000000a00 */
[----:B------:R-:W-:-:S04]  /*00e0*/  LEA.HI R3, R3, R0, RZ, 0x2 ;  /* 0x0000000003037211 */ /* 0x000fc800078f10ff */
[----:B------:R-:W-:-:S03]  /*00f0*/  SHF.R.S32.HI R17, RZ, 0x2, R3 ;  /* 0x00000002ff117819 */ /* 0x000fc60000011403 */
[----:B------:R-:W3:Y:S01]  /*0100*/  LDC.64 R6, c[0x0][0x218] ;  /* 0x00008600ff067b82 */ /* 0x000ee20000000a00 */
[----:B------:R-:W-:-:S04]  /*0110*/  SHF.R.S32.HI R2, RZ, 0x1f, R3 ;  /* 0x0000001fff027819 */ /* 0x000fc80000011403 */
[----:B------:R-:W-:-:S03]  /*0120*/  LEA.HI R2, R2, R17, RZ, 0xb ;  /* 0x0000001102027211 */ /* 0x000fc600078f58ff */
[----:B------:R-:W3:Y:S01]  /*0130*/  LDC.64 R8, c[0x0][0x220] ;  /* 0x00008800ff087b82 */ /* 0x000ee20000000a00 */
[----:B------:R-:W-:-:S04]  /*0140*/  LOP3.LUT R2, R2, 0xfffff800, RZ, 0xc0, !PT ;  /* 0xfffff80002027812 */ /* 0x000fc800078ec0ff */
[----:B------:R-:W-:-:S03]  /*0150*/  IADD3 R17, R17, -R2, RZ ;  /* 0x8000000211117210 */ /* 0x000fc60007ffe0ff */
[----:B------:R-:W3:Y:S02]  /*0160*/  LDC.64 R2, c[0x0][0x230] ;  /* 0x00008c00ff027b82 */ /* 0x000ee40000000a00 */
[----:B--2---:R-:W-:-:S06]  /*0170*/  IMAD.WIDE R14, R17, 0x4, R14 ;  /* 0x00000004110e7825 */ /* 0x004fcc00078e020e */
[----:B------:R-:W2:Y:S01]  /*0180*/  LDG.E.EL R14, desc[UR4][R14.64] ;  /* 0x000000040e0e7981 */ /* 0x000ea2000c2e1900 */
[----:B----4-:R-:W-:Y:S01]  /*0190*/  IMAD.WIDE R18, R17, 0x4, R18 ;  /* 0x0000000411127825 */ /* 0x010fe200078e0212 */
[----:B------:R-:W4:Y:S04]  /*01a0*/  LDC.64 R4, c[0x0][0x238] ;  /* 0x00008e00ff047b82 */ /* 0x000f280000000a00 */
[----:B------:R-:W2:Y:S01]  /*01b0*/  LDG.E.EL R16, desc[UR4][R18.64] ;  /* 0x0000000412107981 */ /* 0x000ea2000c2e1900 */
[----:B-----5:R-:W-:-:S04]  /*01c0*/  IMAD.WIDE R20, R0, 0x4, R20 ;  /* 0x0000000400147825 */ /* 0x020fc800078e0214 */
[C---:B0-----:R-:W-:Y:S01]  /*01d0*/  IMAD.WIDE R22, R17.reuse, 0x4, R22 ;  /* 0x0000000411167825 */ /* 0x041fe200078e0216 */
[----:B------:R4:W5:Y:S04]  /*01e0*/  LDG.E R15, desc[UR4][R20.64] ;  /* 0x00000004140f7981 */ /* 0x000968000c1e1900 */
[----:B------:R-:W5:Y:S01]  /*01f0*/  LDG.E.EL R18, desc[UR4][R22.64] ;  /* 0x0000000416127981 */ /* 0x000f62000c2e1900 */
[----:B-1----:R-:W-:-:S04]  /*0200*/  IMAD.WIDE R10, R17, 0x4, R10 ;  /* 0x00000004110a7825 */ /* 0x002fc800078e020a */
[C---:B---3--:R-:W-:Y:S02]  /*0210*/  IMAD.WIDE R12, R17.reuse, 0x4, R12 ;  /* 0x00000004110c7825 */ /* 0x048fe400078e020c */
[----:B------:R-:W3:Y:S02]  /*0220*/  LDG.E.EL R10, desc[UR4][R10.64] ;  /* 0x000000040a0a7981 */ /* 0x000ee4000c2e1900 */
[----:B------:R-:W-:Y:S02]  /*0230*/  IMAD.WIDE R6, R0, 0x4, R6 ;  /* 0x0000000400067825 */ /* 0x000fe400078e0206 */
[----:B------:R-:W3:Y:S02]  /*0240*/  LDG.E.EL R13, desc[UR4][R12.64] ;  /* 0x000000040c0d7981 */ /* 0x000ee4000c2e1900 */
[C---:B------:R-:W-:Y:S02]  /*0250*/  IMAD.WIDE R8, R17.reuse, 0x4, R8 ;  /* 0x0000000411087825 */ /* 0x040fe400078e0208 */
[----:B------:R-:W3:Y:S04]  /*0260*/  LDG.E R6, desc[UR4][R6.64] ;  /* 0x0000000406067981 */ /* 0x000ee8000c1e1900 */
[----:B------:R0:W3:Y:S01]  /*0270*/  LDG.E.EL R9, desc[UR4][R8.64] ;  /* 0x0000000408097981 */ /* 0x0000e2000c2e1900 */
[----:B------:R-:W-:-:S04]  /*0280*/  IMAD.WIDE R2, R17, 0x4, R2 ;  /* 0x0000000411027825 */ /* 0x000fc800078e0202 */
[----:B----4-:R-:W-:Y:S02]  /*0290*/  IMAD.WIDE R20, R17, 0x4, R4 ;  /* 0x0000000411147825 */ /* 0x010fe400078e0204 */
[----:B------:R1:W4:Y:S04]  /*02a0*/  LDG.E.EL R4, desc[UR4][R2.64] ;  /* 0x0000000402047981 */ /* 0x000328000c2e1900 */
[----:B------:R-:W4:Y:S01]  /*02b0*/  LDG.E.EL R5, desc[UR4][R20.64] ;  /* 0x0000000414057981 */ /* 0x000f22000c2e1900 */
[----:B0-----:R-:W-:Y:S01]  /*02c0*/  HFMA2.MMA R8, -RZ, RZ, 1.625, 0 ;  /* 0x3e800000ff087435 */ /* 0x001fe200000001ff */
[----:B--2---:R-:W-:-:S04]  /*02d0*/  FADD R14, R14, 9.9999997473787516356e-06 ;  /* 0x3727c5ac0e0e7421 */ /* 0x004fc80000000000 */
[----:B------:R-:W0:Y:S01]  /*02e0*/  MUFU.SQRT R17, R14 ;  /* 0x0000000e00117308 */ /* 0x000e220000002000 */
[----:B------:R-:W-:-:S07]  /*02f0*/  FADD R16, R16, 9.9999997473787516356e-06 ;  /* 0x3727c5ac10107421 */ /* 0x000fce0000000000 */
[----:B------:R-:W2:Y:S01]  /*0300*/  MUFU.SQRT R7, R16 ;  /* 0x0000001000077308 */ /* 0x000ea20000002000 */
[C---:B0-----:R-:W-:Y:S02]  /*0310*/  FSETP.GT.AND P1, PT, R17.reuse, 8.50705917302346158658e+37, PT ;  /* 0x7e8000001100780b */ /* 0x041fe40003f24000 */
[----:B------:R-:W-:Y:S02]  /*0320*/  FSETP.GEU.AND P3, PT, R17, 1.175494350822287508e-38, PT ;  /* 0x008000001100780b */ /* 0x000fe40003f6e000 */
[C---:B--2---:R-:W-:Y:S02]  /*0330*/  FSETP.GT.AND P0, PT, R7.reuse, 8.50705917302346158658e+37, PT ;  /* 0x7e8000000700780b */ /* 0x044fe40003f04000 */
[----:B------:R-:W-:-:S07]  /*0340*/  FSETP.GEU.AND P2, PT, R7, 1.175494350822287508e-38, PT ;  /* 0x008000000700780b */ /* 0x000fce0003f4e000 */
[----:B------:R-:W-:-:S04]  /*0350*/  @P1 FMUL R17, R17, 0.25 ;  /* 0x3e80000011111820 */ /* 0x000fc80000400000 */
[----:B------:R-:W-:Y:S01]  /*0360*/  @!P3 FMUL R17, R17, 16777216 ;  /* 0x4b8000001111b820 */ /* 0x000fe20000400000 */
[----:B------:R-:W-:-:S05]  /*0370*/  @P0 FMUL R7, R7, 0.25 ;  /* 0x3e80000007070820 */ /* 0x000fca0000400000 */
[----:B------:R-:W0:Y:S01]  /*0380*/  MUFU.RCP R17, R17 ;  /* 0x0000001100117308 */ /* 0x000e220000001000 */
[----:B------:R-:W-:Y:S01]  /*0390*/  @!P2 FMUL R7, R7, 16777216 ;  /* 0x4b8000000707a820 */ /* 0x000fe20000400000 */
[----:B-1----:R-:W-:-:S06]  /*03a0*/  FSEL R2, R8, 1, P1 ;  /* 0x3f80000008027808 */ /* 0x002fcc0000800000 */
[----:B------:R-:W1:Y:S01]  /*03b0*/  MUFU.RCP R7, R7 ;  /* 0x0000000700077308 */ /* 0x000e620000001000 */
[----:B------:R-:W-:Y:S01]  /*03c0*/  @!P3 FMUL R2, R2, 16777216 ;  /* 0x4b8000000202b820 */ /* 0x000fe20000400000 */
[----:B-----5:R-:W-:Y:S01]  /*03d0*/  FADD R15, R15, -R18 ;  /* 0x800000120f0f7221 */ /* 0x020fe20000000000 */
[----:B------:R-:W-:Y:S02]  /*03e0*/  FSEL R8, R8, 1, P0 ;  /* 0x3f80000008087808 */ /* 0x000fe40000000000 */
[----:B0-----:R-:W-:Y:S02]  /*03f0*/  FMUL R12, R17, R2 ;  /* 0x00000002110c7220 */ /* 0x001fe40000400000 */
[----:B------:R-:W0:Y:S02]  /*0400*/  LDC.64 R2, c[0x0][0x210] ;  /* 0x00008400ff027b82 */ /* 0x000e240000000a00 */
[----:B------:R-:W-:Y:S01]  /*0410*/  FMUL R12, R15, R12 ;  /* 0x0000000c0f0c7220 */ /* 0x000fe20000400000 */
[----:B------:R-:W-:Y:S01]  /*0420*/  @!P2 FMUL R8, R8, 16777216 ;  /* 0x4b8000000808a820 */ /* 0x000fe20000400000 */
[----:B---3--:R-:W-:-:S02]  /*0430*/  FADD R9, R6, -R9 ;  /* 0x8000000906097221 */ /* 0x008fc40000000000 */
[----:B------:R-:W-:Y:S01]  /*0440*/  FFMA R10, R10, R12, R13 ;  /* 0x0000000c0a0a7223 */ /* 0x000fe2000000000d */
[----:B-1----:R-:W-:-:S04]  /*0450*/  FMUL R8, R7, R8 ;  /* 0x0000000807087220 */ /* 0x002fc80000400000 */
[----:B------:R-:W-:Y:S01]  /*0460*/  FSETP.GEU.AND P0, PT, R10, RZ, PT ;  /* 0x000000ff0a00720b */ /* 0x000fe20003f0e000 */
[----:B------:R-:W-:-:S03]  /*0470*/  FMUL R8, R8, R9 ;  /* 0x0000000908087220 */ /* 0x000fc60000400000 */
[----:B------:R-:W-:Y:S01]  /*0480*/  FSEL R7, R10, RZ, P0 ;  /* 0x000000ff0a077208 */ /* 0x000fe20000000000 */
[----:B----4-:R-:W-:-:S04]  /*0490*/  FFMA R4, R4, R8, R5 ;  /* 0x0000000804047223 */ /* 0x010fc80000000005 */
[C---:B------:R-:W-:Y:S01]  /*04a0*/  FADD R5, R4.reuse, R7 ;  /* 0x0000000704057221 */ /* 0x040fe20000000000 */
[----:B------:R-:W-:Y:S01]  /*04b0*/  FSETP.GEU.AND P0, PT, R4, -R7, PT ;  /* 0x800000070400720b */ /* 0x000fe20003f0e000 */
[----:B0-----:R-:W-:-:S03]  /*04c0*/  IMAD.WIDE R2, R0, 0x4, R2 ;  /* 0x0000000400027825 */ /* 0x001fc600078e0202 */
[----:B------:R-:W-:-:S05]  /*04d0*/  FSEL R5, R5, RZ, P0 ;  /* 0x000000ff05057208 */ /* 0x000fca0000000000 */
[----:B------:R-:W-:Y:S01]  /*04e0*/  STG.E desc[UR4][R2.64], R5 ;  /* 0x0000000502007986 */ /* 0x000fe2000c101904 */
[----:B------:R-:W-:Y:S05]  /*04f0*/  EXIT ;  /* 0x000000000000794d */ /* 0x000fea0003800000 */
.L_x_0:
[----:B------:R-:W-:-:S00]  /*0500*/  BRA `(.L_x_0) ;  /* 0xfffffffc00fc7947 */ /* 0x000fc0000383ffff */
[----:B------:R-:W-:-:S00]  /*0510*/  NOP ;  /* 0x0000000000007918 */ /* 0x000fc00000000000 */
        /* <DEDUP_REMOVED lines=14> */
.L_x_1:


//--------------------- .nv.global.init           --------------------------
	.section	.nv.global.init,"aw",@progbits
.nv.global.init:
	.type		_$_str,@object
	.size		_$_str,(_$_str_$_2 - _$_str)
_$_str:
        /*0000*/ 	.byte	0x5f, 0x5f, 0x43, 0x55, 0x44, 0x41, 0x5f, 0x46, 0x54, 0x5a, 0x00
	.type		_$_str_$_2,@object
	.size		_$_str_$_2,(.L_1 - _$_str_$_2)
_$_str_$_2:
        /*000b*/ 	.byte	0x5f, 0x5f, 0x43, 0x55, 0x44, 0x41, 0x5f, 0x50, 0x52, 0x45, 0x43, 0x5f, 0x53, 0x51, 0x52, 0x54
        /*001b*/ 	.byte	0x00
.L_1:


//--------------------- .nv.constant0.triton_poi_fused__native_batch_norm_legit_no_training_add_relu_27 --------------------------
	.section	.nv.constant0.triton_poi_fused__native_batch_norm_legit_no_training_add_relu_27,"a",@progbits
	.sectionflags	@""
	.align	4
.nv.constant0.triton_poi_fused__native_batch_norm_legit_no_training_add_relu_27:
	.zero		620
